//
// Generated by NVIDIA NVVM Compiler
//
// Compiler Build ID: CL-36424714
// Cuda compilation tools, release 13.0, V13.0.88
// Based on NVVM 20.0.0
//

.version 9.0
.target sm_100
.address_size 64

	// .globl	_Z9TheKernelv
.extern .func  (.param .b32 func_retval0) vprintf
(
	.param .b64 vprintf_param_0,
	.param .b64 vprintf_param_1
)
;
.global .align 1 .b8 $str[65] = {84, 104, 105, 115, 32, 105, 115, 32, 98, 108, 111, 99, 107, 32, 37, 50, 100, 44, 32, 116, 104, 114, 101, 97, 100, 32, 37, 50, 100, 32, 115, 97, 121, 105, 110, 103, 32, 104, 101, 108, 108, 111, 32, 119, 111, 114, 108, 100, 44, 32, 102, 114, 111, 109, 32, 116, 104, 101, 32, 71, 80, 85, 46, 10};

.visible .entry _Z9TheKernelv()
{
	.local .align 8 .b8 	__local_depot0[8];
	.reg .b64 	%SP;
	.reg .b64 	%SPL;
	.reg .pred 	%p<2>;
	.reg .b32 	%r<6>;
	.reg .b64 	%rd<5>;

	mov.u64 	%SPL, __local_depot0;
	cvta.local.u64 	%SP, %SPL;
	mov.u32 	%r1, %tid.x;
	and.b32  	%r2, %r1, 7;
	setp.ne.s32 	%p1, %r2, 0;
	@%p1 bra 	$L__BB0_2;
	add.u64 	%rd1, %SP, 0;
	add.u64 	%rd2, %SPL, 0;
	mov.u32 	%r3, %ctaid.x;
	st.local.v2.u32 	[%rd2], {%r3, %r1};
	mov.u64 	%rd3, $str;
	cvta.global.u64 	%rd4, %rd3;
	{ // callseq 0, 0
	.param .b64 param0;
	st.param.b64 	[param0], %rd4;
	.param .b64 param1;
	st.param.b64 	[param1], %rd1;
	.param .b32 retval0;
	call.uni (retval0), 
	vprintf, 
	(
	param0, 
	param1
	);
	ld.param.b32 	%r4, [retval0];
	} // callseq 0
$L__BB0_2:
	ret;

}


// ===== COMPILED SASS (sm_100) =====

	.target	sm_100

	.elftype	@"ET_EXEC"


//--------------------- .note.nv.tkinfo           --------------------------
	.section	.note.nv.tkinfo,"",@"SHT_NOTE"
	.sectionflags	@"SHF_NOTE_NV_TKINFO"
	.tkinfo
        /*0018*/ 	.word	0x00000002
        /*0030*/ 	.string	""
        /*0030*/ 	.string	"ptxas"
        /*0030*/ 	.string	"Cuda compilation tools, release 13.0, V13.0.88"
        /*0030*/ 	.string	"Build cuda_13.0.r13.0/compiler.36424714_0"
        /*0030*/ 	.string	"-arch sm_100 -m 64 "



//--------------------- .note.nv.cuinfo           --------------------------
	.section	.note.nv.cuinfo,"",@"SHT_NOTE"
	.sectionflags	@"SHF_NOTE_NV_CUINFO"
        /*0018*/ 	.short	0x0002
        /*001a*/ 	.short	0x0064
        /*001c*/ 	.short	0x0082
	.zero		2


//--------------------- .nv.info                  --------------------------
	.section	.nv.info,"",@"SHT_CUDA_INFO"
	.align	4


	//----- nvinfo : EIATTR_REGCOUNT
	.align		4
        /*0000*/ 	.byte	0x04, 0x2f
        /*0002*/ 	.short	(.L_2 - .L_1)
	.align		4
.L_1:
        /*0004*/ 	.word	index@(_Z9TheKernelv)
        /*0008*/ 	.word	0x00000018


	//----- nvinfo : EIATTR_FRAME_SIZE
	.align		4
.L_2:
        /*000c*/ 	.byte	0x04, 0x11
        /*000e*/ 	.short	(.L_4 - .L_3)
	.align		4
.L_3:
        /*0010*/ 	.word	index@(_Z9TheKernelv)
        /*0014*/ 	.word	0x00000008


	//----- nvinfo : EIATTR_MIN_STACK_SIZE
	.align		4
.L_4:
        /*0018*/ 	.byte	0x04, 0x12
        /*001a*/ 	.short	(.L_6 - .L_5)
	.align		4
.L_5:
        /*001c*/ 	.word	index@(_Z9TheKernelv)
        /*0020*/ 	.word	0x00000008
.L_6:


//--------------------- .nv.compat                --------------------------
	.section	.nv.compat,"",@"SHT_CUDA_COMPAT_INFO"
	.align	4
        /*0000*/ 	.byte	0x02, 0x09, 0x00, 0x00, 0x02, 0x02, 0x01, 0x00, 0x02, 0x05, 0x05, 0x00, 0x03, 0x07, 0x01, 0x01
        /*0010*/ 	.byte	0x02, 0x03, 0x00, 0x00, 0x02, 0x06, 0x01, 0x00, 0x04, 0x0b, 0x08, 0x00, 0x09, 0x00, 0x00, 0x00
        /*0020*/ 	.byte	0x00, 0x00, 0x00, 0x00


//--------------------- .nv.info._Z9TheKernelv    --------------------------
	.section	.nv.info._Z9TheKernelv,"",@"SHT_CUDA_INFO"
	.sectionflags	@""
	.align	4


	//----- nvinfo : EIATTR_CUDA_API_VERSION
	.align		4
        /*0000*/ 	.byte	0x04, 0x37
        /*0002*/ 	.short	(.L_8 - .L_7)
.L_7:
        /*0004*/ 	.word	0x00000082


	//----- nvinfo : EIATTR_SPARSE_MMA_MASK
	.align		4
.L_8:
        /*0008*/ 	.byte	0x03, 0x50
        /*000a*/ 	.short	0x0000


	//----- nvinfo : EIATTR_MAXREG_COUNT
	.align		4
        /*000c*/ 	.byte	0x03, 0x1b
        /*000e*/ 	.short	0x00ff


	//----- nvinfo : EIATTR_EXTERNS
	.align		4
        /*0010*/ 	.byte	0x04, 0x0f
        /*0012*/ 	.short	(.L_10 - .L_9)


	//   ....[0]....
	.align		4
.L_9:
        /*0014*/ 	.word	index@(vprintf)


	//----- nvinfo : EIATTR_MERCURY_ISA_VERSION
	.align		4
.L_10:
        /*0018*/ 	.byte	0x03, 0x5f
        /*001a*/ 	.short	0x0101


	//----- nvinfo : EIATTR_VRC_CTA_INIT_COUNT
	.align		4
        /*001c*/ 	.byte	0x02, 0x4a
	.zero		1
	.zero		1


	//----- nvinfo : EIATTR_SYSCALL_OFFSETS
	.align		4
        /*0020*/ 	.byte	0x04, 0x46
        /*0022*/ 	.short	(.L_12 - .L_11)


	//   ....[0]....
.L_11:
        /*0024*/ 	.word	0x00000110


	//----- nvinfo : EIATTR_EXIT_INSTR_OFFSETS
	.align		4
.L_12:
        /*0028*/ 	.byte	0x04, 0x1c
        /*002a*/ 	.short	(.L_14 - .L_13)


	//   ....[0]....
.L_13:
        /*002c*/ 	.word	0x00000080


	//   ....[1]....
        /*0030*/ 	.word	0x00000120


	//----- nvinfo : EIATTR_CRS_STACK_SIZE
	.align		4
.L_14:
        /*0034*/ 	.byte	0x04, 0x1e
        /*0036*/ 	.short	(.L_16 - .L_15)
.L_15:
        /*0038*/ 	.word	0x00000000


	//----- nvinfo : EIATTR_SW_WAR
	.align		4
.L_16:
        /*003c*/ 	.byte	0x04, 0x36
        /*003e*/ 	.short	(.L_18 - .L_17)
.L_17:
        /*0040*/ 	.word	0x00000008
.L_18:


//--------------------- .nv.callgraph             --------------------------
	.section	.nv.callgraph,"",@"SHT_CUDA_CALLGRAPH"
	.align	4
	.sectionentsize	8
	.align		4
        /*0000*/ 	.word	0x00000000
	.align		4
        /*0004*/ 	.word	0xffffffff
	.align		4
        /*0008*/ 	.word	index@(_Z9TheKernelv)
	.align		4
        /*000c*/ 	.word	index@(vprintf)
	.align		4
        /*0010*/ 	.word	0x00000000
	.align		4
        /*0014*/ 	.word	0xfffffffe
	.align		4
        /*0018*/ 	.word	0x00000000
	.align		4
        /*001c*/ 	.word	0xfffffffd
	.align		4
        /*0020*/ 	.word	0x00000000
	.align		4
        /*0024*/ 	.word	0xfffffffc


//--------------------- .nv.constant4             --------------------------
	.section	.nv.constant4,"a",@progbits
	.align	8
	.align		8
.nv.constant4:
        /*0000*/ 	.dword	vprintf
	.align		8
        /*0008*/ 	.dword	$str


//--------------------- .text._Z9TheKernelv       --------------------------
	.section	.text._Z9TheKernelv,"ax",@progbits
	.align	128
        .global         _Z9TheKernelv
        .type           _Z9TheKernelv,@function
        .size           _Z9TheKernelv,(.L_x_2 - _Z9TheKernelv)
        .other          _Z9TheKernelv,@"STO_CUDA_ENTRY STV_DEFAULT"
_Z9TheKernelv:
.text._Z9TheKernelv:
[----:B------:R-:W0:Y:S01]  /*0000*/  LDC R1, c[0x0][0x37c] ;  /* 0x0000df00ff017b82 */ /* 0x000e220000000800 */
[----:B------:R-:W1:Y:S01]  /*0010*/  S2R R9, SR_TID.X ;  /* 0x0000000000097919 */ /* 0x000e620000002100 */
[----:B------:R-:W2:Y:S01]  /*0020*/  LDCU UR4, c[0x0][0x2f8] ;  /* 0x00005f00ff0477ac */ /* 0x000ea20008000800 */
[----:B0-----:R-:W-:Y:S01]  /*0030*/  VIADD R1, R1, 0xfffffff8 ;  /* 0xfffffff801017836 */ /* 0x001fe20000000000 */
[----:B------:R-:W0:Y:S04]  /*0040*/  LDCU UR5, c[0x0][0x2fc] ;  /* 0x00005f80ff0577ac */ /* 0x000e280008000800 */
[----:B--2---:R-:W-:-:S05]  /*0050*/  IADD3 R6, P1, PT, R1, UR4, RZ ;  /* 0x0000000401067c10 */ /* 0x004fca000ff3e0ff */
[----:B0-----:R-:W-:Y:S01]  /*0060*/  IMAD.X R7, RZ, RZ, UR5, P1 ;  /* 0x00000005ff077e24 */ /* 0x001fe200088e06ff */
[----:B-1----:R-:W-:-:S13]  /*0070*/  LOP3.LUT P0, RZ, R9, 0x7, RZ, 0xc0, !PT ;  /* 0x0000000709ff7812 */ /* 0x002fda000780c0ff */
[----:B------:R-:W-:Y:S05]  /*0080*/  @P0 EXIT ;  /* 0x000000000000094d */ /* 0x000fea0003800000 */
[----:B------:R-:W0:Y:S01]  /*0090*/  S2R R8, SR_CTAID.X ;  /* 0x0000000000087919 */ /* 0x000e220000002500 */
[----:B------:R-:W-:Y:S01]  /*00a0*/  MOV R0, 0x0 ;  /* 0x0000000000007802 */ /* 0x000fe20000000f00 */
[----:B------:R-:W1:Y:S03]  /*00b0*/  LDCU.64 UR4, c[0x4][0x8] ;  /* 0x01000100ff0477ac */ /* 0x000e660008000a00 */
[----:B------:R2:W3:Y:S01]  /*00c0*/  LDC.64 R2, c[0x4][R0] ;  /* 0x0100000000027b82 */ /* 0x0004e20000000a00 */
[----:B-1----:R-:W-:Y:S02]  /*00d0*/  IMAD.U32 R4, RZ, RZ, UR4 ;  /* 0x00000004ff047e24 */ /* 0x002fe4000f8e00ff */
[----:B------:R-:W-:Y:S01]  /*00e0*/  IMAD.U32 R5, RZ, RZ, UR5 ;  /* 0x00000005ff057e24 */ /* 0x000fe2000f8e00ff */
[----:B0-----:R2:W-:Y:S06]  /*00f0*/  STL.64 [R1], R8 ;  /* 0x0000000801007387 */ /* 0x0015ec0000100a00 */
[----:B------:R-:W-:-:S07]  /*0100*/  LEPC R20, `(.L_x_0) ;  /* 0x000000001014794e */ /* 0x000fce0000000000 */
[----:B--23--:R-:W-:Y:S05]  /*0110*/  CALL.ABS.NOINC R2 ;  /* 0x0000000002007343 */ /* 0x00cfea0003c00000 */
.L_x_0:
[----:B------:R-:W-:Y:S05]  /*0120*/  EXIT ;  /* 0x000000000000794d */ /* 0x000fea0003800000 */
.L_x_1:
[----:B------:R-:W-:-:S00]  /*0130*/  BRA `(.L_x_1) ;  /* 0xfffffffc00fc7947 */ /* 0x000fc0000383ffff */
[----:B------:R-:W-:-:S00]  /*0140*/  NOP ;  /* 0x0000000000007918 */ /* 0x000fc00000000000 */
        /* <DEDUP_REMOVED lines=11> */
.L_x_2:


//--------------------- .nv.global.init           --------------------------
	.section	.nv.global.init,"aw",@progbits
.nv.global.init:
	.type		$str,@object
	.size		$str,(.L_0 - $str)
$str:
        /*0000*/ 	.byte	0x54, 0x68, 0x69, 0x73, 0x20, 0x69, 0x73, 0x20, 0x62, 0x6c, 0x6f, 0x63, 0x6b, 0x20, 0x25, 0x32
        /*0010*/ 	.byte	0x64, 0x2c, 0x20, 0x74, 0x68, 0x72, 0x65, 0x61, 0x64, 0x20, 0x25, 0x32, 0x64, 0x20, 0x73, 0x61
        /*0020*/ 	.byte	0x79, 0x69, 0x6e, 0x67, 0x20, 0x68, 0x65, 0x6c, 0x6c, 0x6f, 0x20, 0x77, 0x6f, 0x72, 0x6c, 0x64
        /*0030*/ 	.byte	0x2c, 0x20, 0x66, 0x72, 0x6f, 0x6d, 0x20, 0x74, 0x68, 0x65, 0x20, 0x47, 0x50, 0x55, 0x2e, 0x0a
        /*0040*/ 	.byte	0x00
.L_0:


//--------------------- .nv.shared.reserved.0     --------------------------
	.section	.nv.shared.reserved.0,"aw",@nobits
	.weak		__nv_reservedSMEM_offset_0_alias
	.size		__nv_reservedSMEM_offset_0_alias, 0, 64
	.other		__nv_reservedSMEM_offset_0_alias,@"STO_CUDA_RESERVED_SHARED STV_DEFAULT"
__nv_reservedSMEM_offset_0_alias:
	.zero		0
	.zero		64


//--------------------- .nv.constant0._Z9TheKernelv --------------------------
	.section	.nv.constant0._Z9TheKernelv,"a",@progbits
	.sectionflags	@""
	.align	4
.nv.constant0._Z9TheKernelv:
	.zero		896


//--------------------- SYMBOLS --------------------------

	.type		.nv.reservedSmem.offset0,@object
	.size		.nv.reservedSmem.offset0,0x4
	.type		vprintf,@function
